//
// Generated by NVIDIA NVVM Compiler
//
// Compiler Build ID: CL-36424714
// Cuda compilation tools, release 13.0, V13.0.88
// Based on NVVM 20.0.0
//

.version 9.0
.target sm_100
.address_size 64

	// .globl	_Z12newtonKerneliP6float4S0_S0_

.visible .entry _Z12newtonKerneliP6float4S0_S0_(
	.param .u32 _Z12newtonKerneliP6float4S0_S0__param_0,
	.param .u64 .ptr .align 1 _Z12newtonKerneliP6float4S0_S0__param_1,
	.param .u64 .ptr .align 1 _Z12newtonKerneliP6float4S0_S0__param_2,
	.param .u64 .ptr .align 1 _Z12newtonKerneliP6float4S0_S0__param_3
)
{
	.reg .pred 	%p<4>;
	.reg .b32 	%r<22>;
	.reg .b32 	%f<162>;
	.reg .b64 	%rd<12>;

	ld.param.u32 	%r8, [_Z12newtonKerneliP6float4S0_S0__param_0];
	ld.param.u64 	%rd6, [_Z12newtonKerneliP6float4S0_S0__param_1];
	ld.param.u64 	%rd7, [_Z12newtonKerneliP6float4S0_S0__param_2];
	ld.param.u64 	%rd8, [_Z12newtonKerneliP6float4S0_S0__param_3];
	mov.u32 	%r9, %ctaid.x;
	mov.u32 	%r1, %ntid.x;
	mov.u32 	%r10, %tid.x;
	mad.lo.s32 	%r20, %r9, %r1, %r10;
	setp.ge.s32 	%p1, %r20, %r8;
	@%p1 bra 	$L__BB0_5;
	mov.u32 	%r11, %nctaid.x;
	mul.lo.s32 	%r3, %r1, %r11;
	cvta.to.global.u64 	%rd1, %rd8;
	cvta.to.global.u64 	%rd2, %rd7;
	cvta.to.global.u64 	%rd3, %rd6;
	mov.f32 	%f158, 0f3F800000;
	mov.f32 	%f159, %f158;
	mov.f32 	%f160, %f158;
	mov.f32 	%f161, %f158;
$L__BB0_2:
	mul.wide.s32 	%rd9, %r20, 16;
	add.s64 	%rd4, %rd3, %rd9;
	ld.global.v4.f32 	{%f5, %f6, %f7, %f8}, [%rd4];
	add.s64 	%rd5, %rd2, %rd9;
	ld.global.v4.f32 	{%f9, %f10, %f11, %f12}, [%rd5];
	mov.b32 	%r21, 0;
$L__BB0_3:
	cvt.rn.f32.u32 	%f22, %r21;
	mul.f32 	%f23, %f158, %f22;
	mul.f32 	%f24, %f23, %f5;
	fma.rn.f32 	%f25, %f24, %f9, %f5;
	add.f32 	%f26, %f9, %f25;
	mul.f32 	%f27, %f159, %f22;
	mul.f32 	%f28, %f27, %f6;
	fma.rn.f32 	%f29, %f28, %f10, %f6;
	add.f32 	%f30, %f10, %f29;
	mul.f32 	%f31, %f160, %f22;
	mul.f32 	%f32, %f31, %f7;
	fma.rn.f32 	%f33, %f32, %f11, %f7;
	add.f32 	%f34, %f11, %f33;
	mul.f32 	%f35, %f161, %f22;
	mul.f32 	%f36, %f35, %f8;
	fma.rn.f32 	%f37, %f36, %f12, %f8;
	add.f32 	%f38, %f12, %f37;
	add.s32 	%r13, %r21, 1;
	cvt.rn.f32.u32 	%f39, %r13;
	mul.f32 	%f40, %f26, %f39;
	mul.f32 	%f41, %f40, %f5;
	fma.rn.f32 	%f42, %f41, %f9, %f5;
	add.f32 	%f43, %f9, %f42;
	mul.f32 	%f44, %f30, %f39;
	mul.f32 	%f45, %f44, %f6;
	fma.rn.f32 	%f46, %f45, %f10, %f6;
	add.f32 	%f47, %f10, %f46;
	mul.f32 	%f48, %f34, %f39;
	mul.f32 	%f49, %f48, %f7;
	fma.rn.f32 	%f50, %f49, %f11, %f7;
	add.f32 	%f51, %f11, %f50;
	mul.f32 	%f52, %f38, %f39;
	mul.f32 	%f53, %f52, %f8;
	fma.rn.f32 	%f54, %f53, %f12, %f8;
	add.f32 	%f55, %f12, %f54;
	add.s32 	%r14, %r21, 2;
	cvt.rn.f32.u32 	%f56, %r14;
	mul.f32 	%f57, %f43, %f56;
	mul.f32 	%f58, %f57, %f5;
	fma.rn.f32 	%f59, %f58, %f9, %f5;
	add.f32 	%f60, %f9, %f59;
	mul.f32 	%f61, %f47, %f56;
	mul.f32 	%f62, %f61, %f6;
	fma.rn.f32 	%f63, %f62, %f10, %f6;
	add.f32 	%f64, %f10, %f63;
	mul.f32 	%f65, %f51, %f56;
	mul.f32 	%f66, %f65, %f7;
	fma.rn.f32 	%f67, %f66, %f11, %f7;
	add.f32 	%f68, %f11, %f67;
	mul.f32 	%f69, %f55, %f56;
	mul.f32 	%f70, %f69, %f8;
	fma.rn.f32 	%f71, %f70, %f12, %f8;
	add.f32 	%f72, %f12, %f71;
	add.s32 	%r15, %r21, 3;
	cvt.rn.f32.u32 	%f73, %r15;
	mul.f32 	%f74, %f60, %f73;
	mul.f32 	%f75, %f74, %f5;
	fma.rn.f32 	%f76, %f75, %f9, %f5;
	add.f32 	%f77, %f9, %f76;
	mul.f32 	%f78, %f64, %f73;
	mul.f32 	%f79, %f78, %f6;
	fma.rn.f32 	%f80, %f79, %f10, %f6;
	add.f32 	%f81, %f10, %f80;
	mul.f32 	%f82, %f68, %f73;
	mul.f32 	%f83, %f82, %f7;
	fma.rn.f32 	%f84, %f83, %f11, %f7;
	add.f32 	%f85, %f11, %f84;
	mul.f32 	%f86, %f72, %f73;
	mul.f32 	%f87, %f86, %f8;
	fma.rn.f32 	%f88, %f87, %f12, %f8;
	add.f32 	%f89, %f12, %f88;
	add.s32 	%r16, %r21, 4;
	cvt.rn.f32.u32 	%f90, %r16;
	mul.f32 	%f91, %f77, %f90;
	mul.f32 	%f92, %f91, %f5;
	fma.rn.f32 	%f93, %f92, %f9, %f5;
	add.f32 	%f94, %f9, %f93;
	mul.f32 	%f95, %f81, %f90;
	mul.f32 	%f96, %f95, %f6;
	fma.rn.f32 	%f97, %f96, %f10, %f6;
	add.f32 	%f98, %f10, %f97;
	mul.f32 	%f99, %f85, %f90;
	mul.f32 	%f100, %f99, %f7;
	fma.rn.f32 	%f101, %f100, %f11, %f7;
	add.f32 	%f102, %f11, %f101;
	mul.f32 	%f103, %f89, %f90;
	mul.f32 	%f104, %f103, %f8;
	fma.rn.f32 	%f105, %f104, %f12, %f8;
	add.f32 	%f106, %f12, %f105;
	add.s32 	%r17, %r21, 5;
	cvt.rn.f32.u32 	%f107, %r17;
	mul.f32 	%f108, %f94, %f107;
	mul.f32 	%f109, %f108, %f5;
	fma.rn.f32 	%f110, %f109, %f9, %f5;
	add.f32 	%f111, %f9, %f110;
	mul.f32 	%f112, %f98, %f107;
	mul.f32 	%f113, %f112, %f6;
	fma.rn.f32 	%f114, %f113, %f10, %f6;
	add.f32 	%f115, %f10, %f114;
	mul.f32 	%f116, %f102, %f107;
	mul.f32 	%f117, %f116, %f7;
	fma.rn.f32 	%f118, %f117, %f11, %f7;
	add.f32 	%f119, %f11, %f118;
	mul.f32 	%f120, %f106, %f107;
	mul.f32 	%f121, %f120, %f8;
	fma.rn.f32 	%f122, %f121, %f12, %f8;
	add.f32 	%f123, %f12, %f122;
	add.s32 	%r18, %r21, 6;
	cvt.rn.f32.u32 	%f124, %r18;
	mul.f32 	%f125, %f111, %f124;
	mul.f32 	%f126, %f125, %f5;
	fma.rn.f32 	%f127, %f126, %f9, %f5;
	add.f32 	%f128, %f9, %f127;
	mul.f32 	%f129, %f115, %f124;
	mul.f32 	%f130, %f129, %f6;
	fma.rn.f32 	%f131, %f130, %f10, %f6;
	add.f32 	%f132, %f10, %f131;
	mul.f32 	%f133, %f119, %f124;
	mul.f32 	%f134, %f133, %f7;
	fma.rn.f32 	%f135, %f134, %f11, %f7;
	add.f32 	%f136, %f11, %f135;
	mul.f32 	%f137, %f123, %f124;
	mul.f32 	%f138, %f137, %f8;
	fma.rn.f32 	%f139, %f138, %f12, %f8;
	add.f32 	%f140, %f12, %f139;
	add.s32 	%r19, %r21, 7;
	cvt.rn.f32.u32 	%f141, %r19;
	mul.f32 	%f142, %f128, %f141;
	mul.f32 	%f143, %f142, %f5;
	fma.rn.f32 	%f144, %f143, %f9, %f5;
	add.f32 	%f158, %f9, %f144;
	mul.f32 	%f145, %f132, %f141;
	mul.f32 	%f146, %f145, %f6;
	fma.rn.f32 	%f147, %f146, %f10, %f6;
	add.f32 	%f159, %f10, %f147;
	mul.f32 	%f148, %f136, %f141;
	mul.f32 	%f149, %f148, %f7;
	fma.rn.f32 	%f150, %f149, %f11, %f7;
	add.f32 	%f160, %f11, %f150;
	mul.f32 	%f151, %f140, %f141;
	mul.f32 	%f152, %f151, %f8;
	fma.rn.f32 	%f153, %f152, %f12, %f8;
	add.f32 	%f161, %f12, %f153;
	add.s32 	%r21, %r21, 8;
	setp.ne.s32 	%p2, %r21, 40;
	@%p2 bra 	$L__BB0_3;
	add.s64 	%rd11, %rd1, %rd9;
	st.global.v4.f32 	[%rd11], {%f158, %f159, %f160, %f161};
	st.global.v4.f32 	[%rd5], {%f158, %f159, %f160, %f161};
	st.global.v4.f32 	[%rd4], {%f158, %f159, %f160, %f161};
	add.s32 	%r20, %r20, %r3;
	setp.lt.s32 	%p3, %r20, %r8;
	@%p3 bra 	$L__BB0_2;
$L__BB0_5:
	ret;

}


// ===== COMPILED SASS (sm_100) =====

	.target	sm_100

	.elftype	@"ET_EXEC"


//--------------------- .note.nv.tkinfo           --------------------------
	.section	.note.nv.tkinfo,"",@"SHT_NOTE"
	.sectionflags	@"SHF_NOTE_NV_TKINFO"
	.tkinfo
        /*0018*/ 	.word	0x00000002
        /*0030*/ 	.string	""
        /*0030*/ 	.string	"ptxas"
        /*0030*/ 	.string	"Cuda compilation tools, release 13.0, V13.0.88"
        /*0030*/ 	.string	"Build cuda_13.0.r13.0/compiler.36424714_0"
        /*0030*/ 	.string	"-arch sm_100 -m 64 "



//--------------------- .note.nv.cuinfo           --------------------------
	.section	.note.nv.cuinfo,"",@"SHT_NOTE"
	.sectionflags	@"SHF_NOTE_NV_CUINFO"
        /*0018*/ 	.short	0x0002
        /*001a*/ 	.short	0x0064
        /*001c*/ 	.short	0x0082
	.zero		2


//--------------------- .nv.info                  --------------------------
	.section	.nv.info,"",@"SHT_CUDA_INFO"
	.align	4


	//----- nvinfo : EIATTR_REGCOUNT
	.align		4
        /*0000*/ 	.byte	0x04, 0x2f
        /*0002*/ 	.short	(.L_1 - .L_0)
	.align		4
.L_0:
        /*0004*/ 	.word	index@(_Z12newtonKerneliP6float4S0_S0_)
        /*0008*/ 	.word	0x0000001e


	//----- nvinfo : EIATTR_FRAME_SIZE
	.align		4
.L_1:
        /*000c*/ 	.byte	0x04, 0x11
        /*000e*/ 	.short	(.L_3 - .L_2)
	.align		4
.L_2:
        /*0010*/ 	.word	index@(_Z12newtonKerneliP6float4S0_S0_)
        /*0014*/ 	.word	0x00000000


	//----- nvinfo : EIATTR_MIN_STACK_SIZE
	.align		4
.L_3:
        /*0018*/ 	.byte	0x04, 0x12
        /*001a*/ 	.short	(.L_5 - .L_4)
	.align		4
.L_4:
        /*001c*/ 	.word	index@(_Z12newtonKerneliP6float4S0_S0_)
        /*0020*/ 	.word	0x00000000
.L_5:


//--------------------- .nv.compat                --------------------------
	.section	.nv.compat,"",@"SHT_CUDA_COMPAT_INFO"
	.align	4
        /*0000*/ 	.byte	0x02, 0x09, 0x00, 0x00, 0x02, 0x02, 0x01, 0x00, 0x02, 0x05, 0x05, 0x00, 0x03, 0x07, 0x01, 0x01
        /*0010*/ 	.byte	0x02, 0x03, 0x00, 0x00, 0x02, 0x06, 0x01, 0x00, 0x04, 0x0b, 0x08, 0x00, 0x09, 0x00, 0x00, 0x00
        /*0020*/ 	.byte	0x00, 0x00, 0x00, 0x00


//--------------------- .nv.info._Z12newtonKerneliP6float4S0_S0_ --------------------------
	.section	.nv.info._Z12newtonKerneliP6float4S0_S0_,"",@"SHT_CUDA_INFO"
	.sectionflags	@""
	.align	4


	//----- nvinfo : EIATTR_CUDA_API_VERSION
	.align		4
        /*0000*/ 	.byte	0x04, 0x37
        /*0002*/ 	.short	(.L_7 - .L_6)
.L_6:
        /*0004*/ 	.word	0x00000082


	//----- nvinfo : EIATTR_KPARAM_INFO
	.align		4
.L_7:
        /*0008*/ 	.byte	0x04, 0x17
        /*000a*/ 	.short	(.L_9 - .L_8)
.L_8:
        /*000c*/ 	.word	0x00000000
        /*0010*/ 	.short	0x0003
        /*0012*/ 	.short	0x0018
        /*0014*/ 	.byte	0x00, 0xf5, 0x21, 0x00


	//----- nvinfo : EIATTR_KPARAM_INFO
	.align		4
.L_9:
        /*0018*/ 	.byte	0x04, 0x17
        /*001a*/ 	.short	(.L_11 - .L_10)
.L_10:
        /*001c*/ 	.word	0x00000000
        /*0020*/ 	.short	0x0002
        /*0022*/ 	.short	0x0010
        /*0024*/ 	.byte	0x00, 0xf5, 0x21, 0x00


	//----- nvinfo : EIATTR_KPARAM_INFO
	.align		4
.L_11:
        /*0028*/ 	.byte	0x04, 0x17
        /*002a*/ 	.short	(.L_13 - .L_12)
.L_12:
        /*002c*/ 	.word	0x00000000
        /*0030*/ 	.short	0x0001
        /*0032*/ 	.short	0x0008
        /*0034*/ 	.byte	0x00, 0xf5, 0x21, 0x00


	//----- nvinfo : EIATTR_KPARAM_INFO
	.align		4
.L_13:
        /*0038*/ 	.byte	0x04, 0x17
        /*003a*/ 	.short	(.L_15 - .L_14)
.L_14:
        /*003c*/ 	.word	0x00000000
        /*0040*/ 	.short	0x0000
        /*0042*/ 	.short	0x0000
        /*0044*/ 	.byte	0x00, 0xf0, 0x11, 0x00


	//----- nvinfo : EIATTR_SPARSE_MMA_MASK
	.align		4
.L_15:
        /*0048*/ 	.byte	0x03, 0x50
        /*004a*/ 	.short	0x0000


	//----- nvinfo : EIATTR_MAXREG_COUNT
	.align		4
        /*004c*/ 	.byte	0x03, 0x1b
        /*004e*/ 	.short	0x00ff


	//----- nvinfo : EIATTR_MERCURY_ISA_VERSION
	.align		4
        /*0050*/ 	.byte	0x03, 0x5f
        /*0052*/ 	.short	0x0101


	//----- nvinfo : EIATTR_VRC_CTA_INIT_COUNT
	.align		4
        /*0054*/ 	.byte	0x02, 0x4a
	.zero		1
	.zero		1


	//----- nvinfo : EIATTR_EXIT_INSTR_OFFSETS
	.align		4
        /*0058*/ 	.byte	0x04, 0x1c
        /*005a*/ 	.short	(.L_17 - .L_16)


	//   ....[0]....
.L_16:
        /*005c*/ 	.word	0x00000070


	//   ....[1]....
        /*0060*/ 	.word	0x00002990


	//----- nvinfo : EIATTR_CRS_STACK_SIZE
	.align		4
.L_17:
        /*0064*/ 	.byte	0x04, 0x1e
        /*0066*/ 	.short	(.L_19 - .L_18)
.L_18:
        /*0068*/ 	.word	0x00000000


	//----- nvinfo : EIATTR_CBANK_PARAM_SIZE
	.align		4
.L_19:
        /*006c*/ 	.byte	0x03, 0x19
        /*006e*/ 	.short	0x0020


	//----- nvinfo : EIATTR_PARAM_CBANK
	.align		4
        /*0070*/ 	.byte	0x04, 0x0a
        /*0072*/ 	.short	(.L_21 - .L_20)
	.align		4
.L_20:
        /*0074*/ 	.word	index@(.nv.constant0._Z12newtonKerneliP6float4S0_S0_)
        /*0078*/ 	.short	0x0380
        /*007a*/ 	.short	0x0020


	//----- nvinfo : EIATTR_SW_WAR
	.align		4
.L_21:
        /*007c*/ 	.byte	0x04, 0x36
        /*007e*/ 	.short	(.L_23 - .L_22)
.L_22:
        /*0080*/ 	.word	0x00000008
.L_23:


//--------------------- .nv.callgraph             --------------------------
	.section	.nv.callgraph,"",@"SHT_CUDA_CALLGRAPH"
	.align	4
	.sectionentsize	8
	.align		4
        /*0000*/ 	.word	0x00000000
	.align		4
        /*0004*/ 	.word	0xffffffff
	.align		4
        /*0008*/ 	.word	0x00000000
	.align		4
        /*000c*/ 	.word	0xfffffffe
	.align		4
        /*0010*/ 	.word	0x00000000
	.align		4
        /*0014*/ 	.word	0xfffffffd
	.align		4
        /*0018*/ 	.word	0x00000000
	.align		4
        /*001c*/ 	.word	0xfffffffc


//--------------------- .text._Z12newtonKerneliP6float4S0_S0_ --------------------------
	.section	.text._Z12newtonKerneliP6float4S0_S0_,"ax",@progbits
	.align	128
        .global         _Z12newtonKerneliP6float4S0_S0_
        .type           _Z12newtonKerneliP6float4S0_S0_,@function
        .size           _Z12newtonKerneliP6float4S0_S0_,(.L_x_2 - _Z12newtonKerneliP6float4S0_S0_)
        .other          _Z12newtonKerneliP6float4S0_S0_,@"STO_CUDA_ENTRY STV_DEFAULT"
_Z12newtonKerneliP6float4S0_S0_:
.text._Z12newtonKerneliP6float4S0_S0_:
[----:B------:R-:W-:Y:S01]  /*0000*/  LDC R1, c[0x0][0x37c] ;  /* 0x0000df00ff017b82 */ /* 0x000fe20000000800 */
[----:B------:R-:W0:Y:S07]  /*0010*/  S2R R25, SR_TID.X ;  /* 0x0000000000197919 */ /* 0x000e2e0000002100 */
[----:B------:R-:W0:Y:S01]  /*0020*/  S2UR UR4, SR_CTAID.X ;  /* 0x00000000000479c3 */ /* 0x000e220000002500 */
[----:B------:R-:W1:Y:S07]  /*0030*/  LDCU UR5, c[0x0][0x380] ;  /* 0x00007000ff0577ac */ /* 0x000e6e0008000800 */
[----:B------:R-:W0:Y:S02]  /*0040*/  LDC R0, c[0x0][0x360] ;  /* 0x0000d800ff007b82 */ /* 0x000e240000000800 */
[----:B0-----:R-:W-:-:S05]  /*0050*/  IMAD R25, R0, UR4, R25 ;  /* 0x0000000400197c24 */ /* 0x001fca000f8e0219 */
[----:B-1----:R-:W-:-:S13]  /*0060*/  ISETP.GE.AND P0, PT, R25, UR5, PT ;  /* 0x0000000519007c0c */ /* 0x002fda000bf06270 */
[----:B------:R-:W-:Y:S05]  /*0070*/  @P0 EXIT ;  /* 0x000000000000094d */ /* 0x000fea0003800000 */
[----:B------:R-:W0:Y:S01]  /*0080*/  LDC.64 R2, c[0x0][0x388] ;  /* 0x0000e200ff027b82 */ /* 0x000e220000000a00 */
[----:B------:R-:W1:Y:S01]  /*0090*/  LDCU UR4, c[0x0][0x370] ;  /* 0x00006e00ff0477ac */ /* 0x000e620008000800 */
[----:B------:R-:W-:Y:S01]  /*00a0*/  HFMA2 R4, -RZ, RZ, 1.875, 0 ;  /* 0x3f800000ff047431 */ /* 0x000fe200000001ff */
[----:B------:R-:W-:Y:S01]  /*00b0*/  MOV R5, 0x3f800000 ;  /* 0x3f80000000057802 */ /* 0x000fe20000000f00 */
[----:B------:R-:W-:Y:S01]  /*00c0*/  HFMA2 R6, -RZ, RZ, 1.875, 0 ;  /* 0x3f800000ff067431 */ /* 0x000fe200000001ff */
[----:B------:R-:W-:Y:S01]  /*00d0*/  MOV R7, 0x3f800000 ;  /* 0x3f80000000077802 */ /* 0x000fe20000000f00 */
[----:B------:R-:W2:Y:S02]  /*00e0*/  LDCU.64 UR6, c[0x0][0x358] ;  /* 0x00006b00ff0677ac */ /* 0x000ea40008000a00 */
[----:B------:R-:W3:Y:S08]  /*00f0*/  LDC.64 R16, c[0x0][0x390] ;  /* 0x0000e400ff107b82 */ /* 0x000ef00000000a00 */
[----:B------:R-:W4:Y:S01]  /*0100*/  LDC.64 R18, c[0x0][0x398] ;  /* 0x0000e600ff127b82 */ /* 0x000f220000000a00 */
[----:B-1----:R-:W-:-:S07]  /*0110*/  IMAD R0, R0, UR4, RZ ;  /* 0x0000000400007c24 */ /* 0x002fce000f8e02ff */
.L_x_0:
[----:B01----:R-:W-:-:S04]  /*0120*/  IMAD.WIDE R22, R25, 0x10, R2 ;  /* 0x0000001019167825 */ /* 0x003fc800078e0202 */
[----:B---3--:R-:W-:Y:S01]  /*0130*/  IMAD.WIDE R20, R25, 0x10, R16 ;  /* 0x0000001019147825 */ /* 0x008fe200078e0210 */
[----:B--2---:R-:W2:Y:S04]  /*0140*/  LDG.E.128 R8, desc[UR6][R22.64] ;  /* 0x0000000616087981 */ /* 0x004ea8000c1e1d00 */
[----:B------:R-:W3:Y:S01]  /*0150*/  LDG.E.128 R12, desc[UR6][R20.64] ;  /* 0x00000006140c7981 */ /* 0x000ee2000c1e1d00 */
[----:B------:R-:W-:Y:S01]  /*0160*/  FMUL R27, RZ, R4 ;  /* 0x00000004ff1b7220 */ /* 0x000fe20000400000 */
[----:B------:R-:W-:Y:S01]  /*0170*/  FMUL R4, RZ, R5 ;  /* 0x00000005ff047220 */ /* 0x000fe20000400000 */
[----:B------:R-:W-:Y:S01]  /*0180*/  FMUL R5, RZ, R6 ;  /* 0x00000006ff057220 */ /* 0x000fe20000400000 */
[----:B------:R-:W-:Y:S01]  /*0190*/  FMUL R6, RZ, R7 ;  /* 0x00000007ff067220 */ /* 0x000fe20000400000 */
[----:B--2---:R-:W-:Y:S01]  /*01a0*/  FMUL R27, R8, R27 ;  /* 0x0000001b081b7220 */ /* 0x004fe20000400000 */
[----:B------:R-:W-:Y:S01]  /*01b0*/  FMUL R4, R9, R4 ;  /* 0x0000000409047220 */ /* 0x000fe20000400000 */
[----:B------:R-:W-:Y:S01]  /*01c0*/  FMUL R5, R10, R5 ;  /* 0x000000050a057220 */ /* 0x000fe20000400000 */
[----:B------:R-:W-:Y:S01]  /*01d0*/  FMUL R6, R11, R6 ;  /* 0x000000060b067220 */ /* 0x000fe20000400000 */
[----:B---3--:R-:W-:Y:S01]  /*01e0*/  FFMA R27, R12, R27, R8 ;  /* 0x0000001b0c1b7223 */ /* 0x008fe20000000008 */
[----:B------:R-:W-:Y:S01]  /*01f0*/  FFMA R4, R13, R4, R9 ;  /* 0x000000040d047223 */ /* 0x000fe20000000009 */
[----:B------:R-:W-:Y:S01]  /*0200*/  FFMA R5, R14, R5, R10 ;  /* 0x000000050e057223 */ /* 0x000fe2000000000a */
[----:B------:R-:W-:Y:S01]  /*0210*/  FFMA R6, R15, R6, R11 ;  /* 0x000000060f067223 */ /* 0x000fe2000000000b */
[----:B------:R-:W-:Y:S01]  /*0220*/  FADD R27, R12, R27 ;  /* 0x0000001b0c1b7221 */ /* 0x000fe20000000000 */
[----:B------:R-:W-:Y:S01]  /*0230*/  FADD R4, R13, R4 ;  /* 0x000000040d047221 */ /* 0x000fe20000000000 */
[----:B------:R-:W-:Y:S01]  /*0240*/  FADD R5, R14, R5 ;  /* 0x000000050e057221 */ /* 0x000fe20000000000 */
[----:B------:R-:W-:Y:S01]  /*0250*/  FADD R6, R15, R6 ;  /* 0x000000060f067221 */ /* 0x000fe20000000000 */
[----:B------:R-:W-:Y:S01]  /*0260*/  FMUL R27, R8, R27 ;  /* 0x0000001b081b7220 */ /* 0x000fe20000400000 */
[----:B------:R-:W-:Y:S01]  /*0270*/  FMUL R4, R9, R4 ;  /* 0x0000000409047220 */ /* 0x000fe20000400000 */
[----:B------:R-:W-:Y:S01]  /*0280*/  FMUL R5, R10, R5 ;  /* 0x000000050a057220 */ /* 0x000fe20000400000 */
[----:B------:R-:W-:Y:S01]  /*0290*/  FMUL R6, R11, R6 ;  /* 0x000000060b067220 */ /* 0x000fe20000400000 */
[----:B------:R-:W-:Y:S01]  /*02a0*/  FFMA R27, R12, R27, R8 ;  /* 0x0000001b0c1b7223 */ /* 0x000fe20000000008 */
[----:B------:R-:W-:Y:S01]  /*02b0*/  FFMA R4, R13, R4, R9 ;  /* 0x000000040d047223 */ /* 0x000fe20000000009 */
[----:B------:R-:W-:Y:S01]  /*02c0*/  FFMA R5, R14, R5, R10 ;  /* 0x000000050e057223 */ /* 0x000fe2000000000a */
[----:B------:R-:W-:Y:S01]  /*02d0*/  FFMA R6, R15, R6, R11 ;  /* 0x000000060f067223 */ /* 0x000fe2000000000b */
[----:B------:R-:W-:Y:S01]  /*02e0*/  FADD R27, R12, R27 ;  /* 0x0000001b0c1b7221 */ /* 0x000fe20000000000 */
[----:B------:R-:W-:Y:S01]  /*02f0*/  FADD R4, R13, R4 ;  /* 0x000000040d047221 */ /* 0x000fe20000000000 */
[----:B------:R-:W-:Y:S01]  /*0300*/  FADD R5, R14, R5 ;  /* 0x000000050e057221 */ /* 0x000fe20000000000 */
[----:B------:R-:W-:Y:S01]  /*0310*/  FADD R6, R15, R6 ;  /* 0x000000060f067221 */ /* 0x000fe20000000000 */
[----:B------:R-:W-:Y:S01]  /*0320*/  FMUL R27, R27, 2 ;  /* 0x400000001b1b7820 */ /* 0x000fe20000400000 */
[----:B------:R-:W-:Y:S01]  /*0330*/  FMUL R4, R4, 2 ;  /* 0x4000000004047820 */ /* 0x000fe20000400000 */
[----:B------:R-:W-:Y:S01]  /*0340*/  FMUL R5, R5, 2 ;  /* 0x4000000005057820 */ /* 0x000fe20000400000 */
[----:B------:R-:W-:Y:S01]  /*0350*/  FMUL R6, R6, 2 ;  /* 0x4000000006067820 */ /* 0x000fe20000400000 */
        /* <DEDUP_REMOVED lines=604> */
[----:B----4-:R-:W-:Y:S01]  /*2920*/  IMAD.WIDE R8, R25, 0x10, R18 ;  /* 0x0000001019087825 */ /* 0x010fe200078e0212 */
[----:B------:R-:W-:-:S04]  /*2930*/  IADD3 R25, PT, PT, R0, R25, RZ ;  /* 0x0000001900197210 */ /* 0x000fc80007ffe0ff */
[----:B------:R1:W-:Y:S01]  /*2940*/  STG.E.128 desc[UR6][R8.64], R4 ;  /* 0x0000000408007986 */ /* 0x0003e2000c101d06 */
[----:B------:R-:W-:-:S03]  /*2950*/  ISETP.GE.AND P0, PT, R25, UR5, PT ;  /* 0x0000000519007c0c */ /* 0x000fc6000bf06270 */
[----:B------:R1:W-:Y:S04]  /*2960*/  STG.E.128 desc[UR6][R20.64], R4 ;  /* 0x0000000414007986 */ /* 0x0003e8000c101d06 */
[----:B------:R1:W-:Y:S06]  /*2970*/  STG.E.128 desc[UR6][R22.64], R4 ;  /* 0x0000000416007986 */ /* 0x0003ec000c101d06 */
[----:B------:R-:W-:Y:S05]  /*2980*/  @!P0 BRA `(.L_x_0) ;  /* 0xffffffd400e48947 */ /* 0x000fea000383ffff */
[----:B------:R-:W-:Y:S05]  /*2990*/  EXIT ;  /* 0x000000000000794d */ /* 0x000fea0003800000 */
.L_x_1:
[----:B------:R-:W-:-:S00]  /*29a0*/  BRA `(.L_x_1) ;  /* 0xfffffffc00fc7947 */ /* 0x000fc0000383ffff */
[----:B------:R-:W-:-:S00]  /*29b0*/  NOP ;  /* 0x0000000000007918 */ /* 0x000fc00000000000 */
        /* <DEDUP_REMOVED lines=12> */
.L_x_2:


//--------------------- .nv.shared.reserved.0     --------------------------
	.section	.nv.shared.reserved.0,"aw",@nobits
	.weak		__nv_reservedSMEM_offset_0_alias
	.size		__nv_reservedSMEM_offset_0_alias, 0, 64
	.other		__nv_reservedSMEM_offset_0_alias,@"STO_CUDA_RESERVED_SHARED STV_DEFAULT"
__nv_reservedSMEM_offset_0_alias:
	.zero		0
	.zero		64


//--------------------- .nv.constant0._Z12newtonKerneliP6float4S0_S0_ --------------------------
	.section	.nv.constant0._Z12newtonKerneliP6float4S0_S0_,"a",@progbits
	.sectionflags	@""
	.align	4
.nv.constant0._Z12newtonKerneliP6float4S0_S0_:
	.zero		928


//--------------------- SYMBOLS --------------------------

	.type		.nv.reservedSmem.offset0,@object
	.size		.nv.reservedSmem.offset0,0x4
